//
// Generated by NVIDIA NVVM Compiler
//
// Compiler Build ID: CL-36424714
// Cuda compilation tools, release 13.0, V13.0.88
// Based on NVVM 20.0.0
//

.version 9.0
.target sm_100
.address_size 64

	// .globl	_Z11simple_copyPd
.global .align 8 .b8 a[8192];

.visible .entry _Z11simple_copyPd(
	.param .u64 .ptr .align 1 _Z11simple_copyPd_param_0
)
{
	.reg .b32 	%r<5>;
	.reg .b64 	%rd<7>;
	.reg .b64 	%fd<2>;

	ld.param.u64 	%rd1, [_Z11simple_copyPd_param_0];
	cvta.to.global.u64 	%rd2, %rd1;
	mov.u32 	%r1, %tid.x;
	mov.u32 	%r2, %ntid.x;
	mov.u32 	%r3, %ctaid.x;
	mad.lo.s32 	%r4, %r2, %r3, %r1;
	mul.wide.u32 	%rd3, %r4, 8;
	mov.u64 	%rd4, a;
	add.s64 	%rd5, %rd4, %rd3;
	ld.global.f64 	%fd1, [%rd5];
	add.s64 	%rd6, %rd2, %rd3;
	st.global.f64 	[%rd6], %fd1;
	ret;

}


// ===== COMPILED SASS (sm_100) =====

	.target	sm_100

	.elftype	@"ET_EXEC"


//--------------------- .note.nv.tkinfo           --------------------------
	.section	.note.nv.tkinfo,"",@"SHT_NOTE"
	.sectionflags	@"SHF_NOTE_NV_TKINFO"
	.tkinfo
        /*0018*/ 	.word	0x00000002
        /*0030*/ 	.string	""
        /*0030*/ 	.string	"ptxas"
        /*0030*/ 	.string	"Cuda compilation tools, release 13.0, V13.0.88"
        /*0030*/ 	.string	"Build cuda_13.0.r13.0/compiler.36424714_0"
        /*0030*/ 	.string	"-arch sm_100 -m 64 "



//--------------------- .note.nv.cuinfo           --------------------------
	.section	.note.nv.cuinfo,"",@"SHT_NOTE"
	.sectionflags	@"SHF_NOTE_NV_CUINFO"
        /*0018*/ 	.short	0x0002
        /*001a*/ 	.short	0x0064
        /*001c*/ 	.short	0x0082
	.zero		2


//--------------------- .nv.info                  --------------------------
	.section	.nv.info,"",@"SHT_CUDA_INFO"
	.align	4


	//----- nvinfo : EIATTR_REGCOUNT
	.align		4
        /*0000*/ 	.byte	0x04, 0x2f
        /*0002*/ 	.short	(.L_2 - .L_1)
	.align		4
.L_1:
        /*0004*/ 	.word	index@(_Z11simple_copyPd)
        /*0008*/ 	.word	0x0000000a


	//----- nvinfo : EIATTR_FRAME_SIZE
	.align		4
.L_2:
        /*000c*/ 	.byte	0x04, 0x11
        /*000e*/ 	.short	(.L_4 - .L_3)
	.align		4
.L_3:
        /*0010*/ 	.word	index@(_Z11simple_copyPd)
        /*0014*/ 	.word	0x00000000


	//----- nvinfo : EIATTR_MIN_STACK_SIZE
	.align		4
.L_4:
        /*0018*/ 	.byte	0x04, 0x12
        /*001a*/ 	.short	(.L_6 - .L_5)
	.align		4
.L_5:
        /*001c*/ 	.word	index@(_Z11simple_copyPd)
        /*0020*/ 	.word	0x00000000
.L_6:


//--------------------- .nv.compat                --------------------------
	.section	.nv.compat,"",@"SHT_CUDA_COMPAT_INFO"
	.align	4
        /*0000*/ 	.byte	0x02, 0x09, 0x00, 0x00, 0x02, 0x02, 0x01, 0x00, 0x02, 0x05, 0x05, 0x00, 0x03, 0x07, 0x01, 0x01
        /*0010*/ 	.byte	0x02, 0x03, 0x00, 0x00, 0x02, 0x06, 0x01, 0x00, 0x04, 0x0b, 0x08, 0x00, 0x09, 0x00, 0x00, 0x00
        /*0020*/ 	.byte	0x00, 0x00, 0x00, 0x00


//--------------------- .nv.info._Z11simple_copyPd --------------------------
	.section	.nv.info._Z11simple_copyPd,"",@"SHT_CUDA_INFO"
	.sectionflags	@""
	.align	4


	//----- nvinfo : EIATTR_CUDA_API_VERSION
	.align		4
        /*0000*/ 	.byte	0x04, 0x37
        /*0002*/ 	.short	(.L_8 - .L_7)
.L_7:
        /*0004*/ 	.word	0x00000082


	//----- nvinfo : EIATTR_KPARAM_INFO
	.align		4
.L_8:
        /*0008*/ 	.byte	0x04, 0x17
        /*000a*/ 	.short	(.L_10 - .L_9)
.L_9:
        /*000c*/ 	.word	0x00000000
        /*0010*/ 	.short	0x0000
        /*0012*/ 	.short	0x0000
        /*0014*/ 	.byte	0x00, 0xf5, 0x21, 0x00


	//----- nvinfo : EIATTR_SPARSE_MMA_MASK
	.align		4
.L_10:
        /*0018*/ 	.byte	0x03, 0x50
        /*001a*/ 	.short	0x0000


	//----- nvinfo : EIATTR_MAXREG_COUNT
	.align		4
        /*001c*/ 	.byte	0x03, 0x1b
        /*001e*/ 	.short	0x00ff


	//----- nvinfo : EIATTR_MERCURY_ISA_VERSION
	.align		4
        /*0020*/ 	.byte	0x03, 0x5f
        /*0022*/ 	.short	0x0101


	//----- nvinfo : EIATTR_VRC_CTA_INIT_COUNT
	.align		4
        /*0024*/ 	.byte	0x02, 0x4a
	.zero		1
	.zero		1


	//----- nvinfo : EIATTR_EXIT_INSTR_OFFSETS
	.align		4
        /*0028*/ 	.byte	0x04, 0x1c
        /*002a*/ 	.short	(.L_12 - .L_11)


	//   ....[0]....
.L_11:
        /*002c*/ 	.word	0x000000c0


	//----- nvinfo : EIATTR_CBANK_PARAM_SIZE
	.align		4
.L_12:
        /*0030*/ 	.byte	0x03, 0x19
        /*0032*/ 	.short	0x0008


	//----- nvinfo : EIATTR_PARAM_CBANK
	.align		4
        /*0034*/ 	.byte	0x04, 0x0a
        /*0036*/ 	.short	(.L_14 - .L_13)
	.align		4
.L_13:
        /*0038*/ 	.word	index@(.nv.constant0._Z11simple_copyPd)
        /*003c*/ 	.short	0x0380
        /*003e*/ 	.short	0x0008


	//----- nvinfo : EIATTR_SW_WAR
	.align		4
.L_14:
        /*0040*/ 	.byte	0x04, 0x36
        /*0042*/ 	.short	(.L_16 - .L_15)
.L_15:
        /*0044*/ 	.word	0x00000008
.L_16:


//--------------------- .nv.callgraph             --------------------------
	.section	.nv.callgraph,"",@"SHT_CUDA_CALLGRAPH"
	.align	4
	.sectionentsize	8
	.align		4
        /*0000*/ 	.word	0x00000000
	.align		4
        /*0004*/ 	.word	0xffffffff
	.align		4
        /*0008*/ 	.word	0x00000000
	.align		4
        /*000c*/ 	.word	0xfffffffe
	.align		4
        /*0010*/ 	.word	0x00000000
	.align		4
        /*0014*/ 	.word	0xfffffffd
	.align		4
        /*0018*/ 	.word	0x00000000
	.align		4
        /*001c*/ 	.word	0xfffffffc


//--------------------- .nv.constant4             --------------------------
	.section	.nv.constant4,"a",@progbits
	.align	8
	.align		8
.nv.constant4:
        /*0000*/ 	.dword	a


//--------------------- .text._Z11simple_copyPd   --------------------------
	.section	.text._Z11simple_copyPd,"ax",@progbits
	.align	128
        .global         _Z11simple_copyPd
        .type           _Z11simple_copyPd,@function
        .size           _Z11simple_copyPd,(.L_x_1 - _Z11simple_copyPd)
        .other          _Z11simple_copyPd,@"STO_CUDA_ENTRY STV_DEFAULT"
_Z11simple_copyPd:
.text._Z11simple_copyPd:
[----:B------:R-:W-:Y:S01]  /*0000*/  LDC R1, c[0x0][0x37c] ;  /* 0x0000df00ff017b82 */ /* 0x000fe20000000800 */
[----:B------:R-:W0:Y:S07]  /*0010*/  S2R R7, SR_TID.X ;  /* 0x0000000000077919 */ /* 0x000e2e0000002100 */
[----:B------:R-:W1:Y:S01]  /*0020*/  LDC.64 R2, c[0x4][RZ] ;  /* 0x01000000ff027b82 */ /* 0x000e620000000a00 */
[----:B------:R-:W0:Y:S01]  /*0030*/  LDCU UR6, c[0x0][0x360] ;  /* 0x00006c00ff0677ac */ /* 0x000e220008000800 */
[----:B------:R-:W0:Y:S01]  /*0040*/  S2R R0, SR_CTAID.X ;  /* 0x0000000000007919 */ /* 0x000e220000002500 */
[----:B------:R-:W2:Y:S05]  /*0050*/  LDCU.64 UR4, c[0x0][0x358] ;  /* 0x00006b00ff0477ac */ /* 0x000eaa0008000a00 */
[----:B------:R-:W3:Y:S01]  /*0060*/  LDC.64 R4, c[0x0][0x380] ;  /* 0x0000e000ff047b82 */ /* 0x000ee20000000a00 */
[----:B0-----:R-:W-:-:S04]  /*0070*/  IMAD R7, R0, UR6, R7 ;  /* 0x0000000600077c24 */ /* 0x001fc8000f8e0207 */
[----:B-1----:R-:W-:-:S06]  /*0080*/  IMAD.WIDE.U32 R2, R7, 0x8, R2 ;  /* 0x0000000807027825 */ /* 0x002fcc00078e0002 */
[----:B--2---:R-:W2:Y:S01]  /*0090*/  LDG.E.64 R2, desc[UR4][R2.64] ;  /* 0x0000000402027981 */ /* 0x004ea2000c1e1b00 */
[----:B---3--:R-:W-:-:S05]  /*00a0*/  IMAD.WIDE.U32 R4, R7, 0x8, R4 ;  /* 0x0000000807047825 */ /* 0x008fca00078e0004 */
[----:B--2---:R-:W-:Y:S01]  /*00b0*/  STG.E.64 desc[UR4][R4.64], R2 ;  /* 0x0000000204007986 */ /* 0x004fe2000c101b04 */
[----:B------:R-:W-:Y:S05]  /*00c0*/  EXIT ;  /* 0x000000000000794d */ /* 0x000fea0003800000 */
.L_x_0:
[----:B------:R-:W-:-:S00]  /*00d0*/  BRA `(.L_x_0) ;  /* 0xfffffffc00fc7947 */ /* 0x000fc0000383ffff */
[----:B------:R-:W-:-:S00]  /*00e0*/  NOP ;  /* 0x0000000000007918 */ /* 0x000fc00000000000 */
        /* <DEDUP_REMOVED lines=9> */
.L_x_1:


//--------------------- .nv.shared.reserved.0     --------------------------
	.section	.nv.shared.reserved.0,"aw",@nobits
	.weak		__nv_reservedSMEM_offset_0_alias
	.size		__nv_reservedSMEM_offset_0_alias, 0, 64
	.other		__nv_reservedSMEM_offset_0_alias,@"STO_CUDA_RESERVED_SHARED STV_DEFAULT"
__nv_reservedSMEM_offset_0_alias:
	.zero		0
	.zero		64


//--------------------- .nv.global                --------------------------
	.section	.nv.global,"aw",@nobits
	.align	8
.nv.global:
	.type		a,@object
	.size		a,(.L_0 - a)
a:
	.zero		8192
.L_0:


//--------------------- .nv.constant0._Z11simple_copyPd --------------------------
	.section	.nv.constant0._Z11simple_copyPd,"a",@progbits
	.sectionflags	@""
	.align	4
.nv.constant0._Z11simple_copyPd:
	.zero		904


//--------------------- SYMBOLS --------------------------

	.type		.nv.reservedSmem.offset0,@object
	.size		.nv.reservedSmem.offset0,0x4
